//
// Generated by NVIDIA NVVM Compiler
//
// Compiler Build ID: CL-36424714
// Cuda compilation tools, release 13.0, V13.0.88
// Based on NVVM 20.0.0
//

.version 9.0
.target sm_100
.address_size 64

	// .globl	_Z20conv3x3_shared_16x16PKfPfii
.const .align 4 .b8 c_kernel3x3[36];
// _ZZ20conv3x3_shared_16x16PKfPfiiE4tile has been demoted

.visible .entry _Z20conv3x3_shared_16x16PKfPfii(
	.param .u64 .ptr .align 1 _Z20conv3x3_shared_16x16PKfPfii_param_0,
	.param .u64 .ptr .align 1 _Z20conv3x3_shared_16x16PKfPfii_param_1,
	.param .u32 _Z20conv3x3_shared_16x16PKfPfii_param_2,
	.param .u32 _Z20conv3x3_shared_16x16PKfPfii_param_3
)
{
	.reg .pred 	%p<37>;
	.reg .b32 	%r<51>;
	.reg .b32 	%f<54>;
	.reg .b64 	%rd<19>;
	// demoted variable
	.shared .align 4 .b8 _ZZ20conv3x3_shared_16x16PKfPfiiE4tile[1368];
	ld.param.u64 	%rd3, [_Z20conv3x3_shared_16x16PKfPfii_param_0];
	ld.param.u64 	%rd4, [_Z20conv3x3_shared_16x16PKfPfii_param_1];
	ld.param.u32 	%r25, [_Z20conv3x3_shared_16x16PKfPfii_param_2];
	ld.param.u32 	%r26, [_Z20conv3x3_shared_16x16PKfPfii_param_3];
	mov.u32 	%r1, %tid.x;
	mov.u32 	%r2, %tid.y;
	mov.u32 	%r27, %ctaid.x;
	mov.u32 	%r28, %ctaid.y;
	shl.b32 	%r3, %r27, 4;
	add.s32 	%r4, %r3, %r1;
	shl.b32 	%r5, %r28, 4;
	add.s32 	%r6, %r5, %r2;
	mov.u32 	%r7, %ntid.x;
	setp.gt.u32 	%p2, %r2, 17;
	@%p2 bra 	$L__BB0_19;
	shl.b32 	%r8, %r1, 2;
	add.s32 	%r9, %r3, -1;
	shl.b32 	%r10, %r7, 2;
	mov.u32 	%r11, %ntid.y;
	mov.u32 	%r47, %r2;
$L__BB0_2:
	setp.gt.u32 	%p3, %r1, 3;
	add.s32 	%r29, %r47, %r5;
	add.s32 	%r13, %r29, -1;
	setp.ne.s32 	%p4, %r29, 0;
	setp.le.s32 	%p5, %r29, %r26;
	and.pred  	%p1, %p4, %p5;
	mov.u32 	%r30, _ZZ20conv3x3_shared_16x16PKfPfiiE4tile;
	mad.lo.s32 	%r14, %r47, 76, %r30;
	mov.u32 	%r49, %r8;
	@%p3 bra 	$L__BB0_13;
	mul.lo.s32 	%r15, %r13, %r25;
	cvt.s64.s32 	%rd8, %r15;
	mov.u32 	%r49, %r8;
$L__BB0_4:
	add.s32 	%r19, %r9, %r49;
	setp.gt.s32 	%p6, %r19, -1;
	setp.lt.s32 	%p7, %r19, %r25;
	and.pred  	%p8, %p6, %p7;
	and.pred  	%p9, %p1, %p8;
	add.s32 	%r31, %r19, %r15;
	mul.wide.s32 	%rd5, %r31, 4;
	add.s64 	%rd1, %rd3, %rd5;
	mov.f32 	%f49, 0f00000000;
	not.pred 	%p10, %p9;
	@%p10 bra 	$L__BB0_6;
	// begin inline asm
	ld.global.nc.f32 %f49, [%rd1];
	// end inline asm
$L__BB0_6:
	add.s32 	%r32, %r3, %r49;
	setp.gt.s32 	%p11, %r32, -1;
	setp.lt.s32 	%p12, %r32, %r25;
	and.pred  	%p13, %p11, %p12;
	and.pred  	%p15, %p1, %p13;
	mov.f32 	%f50, 0f00000000;
	not.pred 	%p16, %p15;
	@%p16 bra 	$L__BB0_8;
	add.s64 	%rd7, %rd1, 4;
	// begin inline asm
	ld.global.nc.f32 %f50, [%rd7];
	// end inline asm
$L__BB0_8:
	add.s32 	%r33, %r19, 2;
	setp.gt.s32 	%p17, %r19, -3;
	setp.lt.s32 	%p18, %r33, %r25;
	and.pred  	%p19, %p17, %p18;
	and.pred  	%p20, %p1, %p19;
	cvt.s64.s32 	%rd9, %r19;
	add.s64 	%rd10, %rd9, %rd8;
	shl.b64 	%rd11, %rd10, 2;
	add.s64 	%rd2, %rd3, %rd11;
	mov.f32 	%f51, 0f00000000;
	not.pred 	%p21, %p20;
	@%p21 bra 	$L__BB0_10;
	add.s64 	%rd12, %rd2, 8;
	// begin inline asm
	ld.global.nc.f32 %f51, [%rd12];
	// end inline asm
$L__BB0_10:
	add.s32 	%r34, %r19, 3;
	setp.gt.s32 	%p22, %r19, -4;
	setp.lt.s32 	%p23, %r34, %r25;
	and.pred  	%p24, %p22, %p23;
	and.pred  	%p25, %p1, %p24;
	mov.f32 	%f52, 0f00000000;
	not.pred 	%p26, %p25;
	@%p26 bra 	$L__BB0_12;
	add.s64 	%rd13, %rd2, 12;
	// begin inline asm
	ld.global.nc.f32 %f52, [%rd13];
	// end inline asm
$L__BB0_12:
	shl.b32 	%r35, %r49, 2;
	add.s32 	%r36, %r14, %r35;
	st.shared.f32 	[%r36], %f49;
	st.shared.f32 	[%r36+4], %f50;
	st.shared.f32 	[%r36+8], %f51;
	st.shared.f32 	[%r36+12], %f52;
	add.s32 	%r49, %r49, %r10;
	setp.lt.u32 	%p27, %r49, 16;
	@%p27 bra 	$L__BB0_4;
$L__BB0_13:
	setp.gt.u32 	%p28, %r49, 18;
	@%p28 bra 	$L__BB0_18;
	mad.lo.s32 	%r17, %r13, %r25, -1;
	not.pred 	%p30, %p1;
$L__BB0_15:
	add.s32 	%r22, %r49, %r3;
	setp.gt.s32 	%p29, %r22, %r25;
	mov.f32 	%f53, 0f00000000;
	or.pred  	%p31, %p30, %p29;
	@%p31 bra 	$L__BB0_17;
	add.s32 	%r38, %r17, %r22;
	mul.wide.s32 	%rd15, %r38, 4;
	add.s64 	%rd14, %rd3, %rd15;
	// begin inline asm
	ld.global.nc.f32 %f53, [%rd14];
	// end inline asm
$L__BB0_17:
	shl.b32 	%r39, %r49, 2;
	add.s32 	%r40, %r14, %r39;
	st.shared.f32 	[%r40], %f53;
	add.s32 	%r49, %r49, %r7;
	setp.lt.u32 	%p32, %r49, 19;
	@%p32 bra 	$L__BB0_15;
$L__BB0_18:
	add.s32 	%r47, %r47, %r11;
	setp.lt.u32 	%p33, %r47, 18;
	@%p33 bra 	$L__BB0_2;
$L__BB0_19:
	bar.sync 	0;
	setp.ge.s32 	%p34, %r4, %r25;
	setp.ge.s32 	%p35, %r6, %r26;
	or.pred  	%p36, %p34, %p35;
	@%p36 bra 	$L__BB0_21;
	mov.u32 	%r42, _ZZ20conv3x3_shared_16x16PKfPfiiE4tile;
	mad.lo.s32 	%r43, %r2, 76, %r42;
	shl.b32 	%r44, %r1, 2;
	add.s32 	%r45, %r43, %r44;
	ld.shared.f32 	%f21, [%r45];
	ld.const.f32 	%f22, [c_kernel3x3];
	fma.rn.f32 	%f23, %f21, %f22, 0f00000000;
	ld.shared.f32 	%f24, [%r45+4];
	ld.const.f32 	%f25, [c_kernel3x3+4];
	fma.rn.f32 	%f26, %f24, %f25, %f23;
	ld.shared.f32 	%f27, [%r45+8];
	ld.const.f32 	%f28, [c_kernel3x3+8];
	fma.rn.f32 	%f29, %f27, %f28, %f26;
	ld.shared.f32 	%f30, [%r45+76];
	ld.const.f32 	%f31, [c_kernel3x3+12];
	fma.rn.f32 	%f32, %f30, %f31, %f29;
	ld.shared.f32 	%f33, [%r45+80];
	ld.const.f32 	%f34, [c_kernel3x3+16];
	fma.rn.f32 	%f35, %f33, %f34, %f32;
	ld.shared.f32 	%f36, [%r45+84];
	ld.const.f32 	%f37, [c_kernel3x3+20];
	fma.rn.f32 	%f38, %f36, %f37, %f35;
	ld.shared.f32 	%f39, [%r45+152];
	ld.const.f32 	%f40, [c_kernel3x3+24];
	fma.rn.f32 	%f41, %f39, %f40, %f38;
	ld.shared.f32 	%f42, [%r45+156];
	ld.const.f32 	%f43, [c_kernel3x3+28];
	fma.rn.f32 	%f44, %f42, %f43, %f41;
	ld.shared.f32 	%f45, [%r45+160];
	ld.const.f32 	%f46, [c_kernel3x3+32];
	fma.rn.f32 	%f47, %f45, %f46, %f44;
	max.f32 	%f48, %f47, 0f00000000;
	mad.lo.s32 	%r46, %r25, %r6, %r4;
	cvta.to.global.u64 	%rd16, %rd4;
	mul.wide.s32 	%rd17, %r46, 4;
	add.s64 	%rd18, %rd16, %rd17;
	st.global.f32 	[%rd18], %f48;
$L__BB0_21:
	ret;

}
	// .globl	_Z23baseline_conv3x3_globalPKfPfii
.visible .entry _Z23baseline_conv3x3_globalPKfPfii(
	.param .u64 .ptr .align 1 _Z23baseline_conv3x3_globalPKfPfii_param_0,
	.param .u64 .ptr .align 1 _Z23baseline_conv3x3_globalPKfPfii_param_1,
	.param .u32 _Z23baseline_conv3x3_globalPKfPfii_param_2,
	.param .u32 _Z23baseline_conv3x3_globalPKfPfii_param_3
)
{
	.reg .pred 	%p<11>;
	.reg .b32 	%r<21>;
	.reg .b32 	%f<31>;
	.reg .b64 	%rd<30>;

	ld.param.u64 	%rd1, [_Z23baseline_conv3x3_globalPKfPfii_param_0];
	ld.param.u64 	%rd2, [_Z23baseline_conv3x3_globalPKfPfii_param_1];
	ld.param.u32 	%r3, [_Z23baseline_conv3x3_globalPKfPfii_param_2];
	ld.param.u32 	%r5, [_Z23baseline_conv3x3_globalPKfPfii_param_3];
	mov.u32 	%r6, %ctaid.x;
	mov.u32 	%r7, %ntid.x;
	mov.u32 	%r8, %tid.x;
	mad.lo.s32 	%r1, %r6, %r7, %r8;
	mov.u32 	%r9, %ctaid.y;
	mov.u32 	%r10, %ntid.y;
	mov.u32 	%r11, %tid.y;
	mad.lo.s32 	%r12, %r9, %r10, %r11;
	setp.ge.s32 	%p1, %r1, %r3;
	setp.ge.s32 	%p2, %r12, %r5;
	or.pred  	%p3, %p1, %p2;
	@%p3 bra 	$L__BB1_4;
	setp.lt.s32 	%p4, %r1, 1;
	add.s32 	%r13, %r3, -1;
	setp.ge.s32 	%p5, %r1, %r13;
	or.pred  	%p6, %p4, %p5;
	setp.eq.s32 	%p7, %r12, 0;
	or.pred  	%p8, %p7, %p6;
	add.s32 	%r14, %r5, -1;
	setp.ge.u32 	%p9, %r12, %r14;
	mov.f32 	%f30, 0f00000000;
	or.pred  	%p10, %p8, %p9;
	@%p10 bra 	$L__BB1_3;
	add.s32 	%r15, %r12, -1;
	mul.lo.s32 	%r16, %r3, %r15;
	cvt.s64.s32 	%rd12, %r16;
	cvt.u64.u32 	%rd13, %r1;
	add.s64 	%rd14, %rd12, %rd13;
	shl.b64 	%rd15, %rd14, 2;
	add.s64 	%rd16, %rd1, %rd15;
	add.s64 	%rd3, %rd16, -4;
	// begin inline asm
	ld.global.nc.f32 %f4, [%rd3];
	// end inline asm
	add.s32 	%r17, %r16, %r1;
	mul.wide.s32 	%rd17, %r17, 4;
	add.s64 	%rd4, %rd1, %rd17;
	// begin inline asm
	ld.global.nc.f32 %f5, [%rd4];
	// end inline asm
	add.s64 	%rd5, %rd16, 4;
	// begin inline asm
	ld.global.nc.f32 %f6, [%rd5];
	// end inline asm
	mul.lo.s32 	%r18, %r3, %r12;
	cvt.s64.s32 	%rd18, %r18;
	add.s64 	%rd19, %rd18, %rd13;
	shl.b64 	%rd20, %rd19, 2;
	add.s64 	%rd21, %rd1, %rd20;
	add.s64 	%rd6, %rd21, -4;
	// begin inline asm
	ld.global.nc.f32 %f7, [%rd6];
	// end inline asm
	mul.wide.s32 	%rd22, %r3, 4;
	add.s64 	%rd7, %rd4, %rd22;
	// begin inline asm
	ld.global.nc.f32 %f8, [%rd7];
	// end inline asm
	add.s64 	%rd8, %rd21, 4;
	// begin inline asm
	ld.global.nc.f32 %f9, [%rd8];
	// end inline asm
	add.s32 	%r19, %r18, %r3;
	cvt.s64.s32 	%rd23, %r19;
	add.s64 	%rd24, %rd23, %rd13;
	shl.b64 	%rd25, %rd24, 2;
	add.s64 	%rd26, %rd1, %rd25;
	add.s64 	%rd9, %rd26, -4;
	// begin inline asm
	ld.global.nc.f32 %f10, [%rd9];
	// end inline asm
	add.s64 	%rd10, %rd7, %rd22;
	// begin inline asm
	ld.global.nc.f32 %f11, [%rd10];
	// end inline asm
	add.s64 	%rd11, %rd26, 4;
	// begin inline asm
	ld.global.nc.f32 %f12, [%rd11];
	// end inline asm
	ld.const.f32 	%f13, [c_kernel3x3];
	fma.rn.f32 	%f14, %f4, %f13, 0f00000000;
	ld.const.f32 	%f15, [c_kernel3x3+4];
	fma.rn.f32 	%f16, %f5, %f15, %f14;
	ld.const.f32 	%f17, [c_kernel3x3+8];
	fma.rn.f32 	%f18, %f6, %f17, %f16;
	ld.const.f32 	%f19, [c_kernel3x3+12];
	fma.rn.f32 	%f20, %f7, %f19, %f18;
	ld.const.f32 	%f21, [c_kernel3x3+16];
	fma.rn.f32 	%f22, %f8, %f21, %f20;
	ld.const.f32 	%f23, [c_kernel3x3+20];
	fma.rn.f32 	%f24, %f9, %f23, %f22;
	ld.const.f32 	%f25, [c_kernel3x3+24];
	fma.rn.f32 	%f26, %f10, %f25, %f24;
	ld.const.f32 	%f27, [c_kernel3x3+28];
	fma.rn.f32 	%f28, %f11, %f27, %f26;
	ld.const.f32 	%f29, [c_kernel3x3+32];
	fma.rn.f32 	%f30, %f12, %f29, %f28;
$L__BB1_3:
	mad.lo.s32 	%r20, %r3, %r12, %r1;
	cvta.to.global.u64 	%rd27, %rd2;
	mul.wide.s32 	%rd28, %r20, 4;
	add.s64 	%rd29, %rd27, %rd28;
	st.global.f32 	[%rd29], %f30;
$L__BB1_4:
	ret;

}


// ===== COMPILED SASS (sm_100) =====

	.target	sm_100

	.elftype	@"ET_EXEC"


//--------------------- .note.nv.tkinfo           --------------------------
	.section	.note.nv.tkinfo,"",@"SHT_NOTE"
	.sectionflags	@"SHF_NOTE_NV_TKINFO"
	.tkinfo
        /*0018*/ 	.word	0x00000002
        /*0030*/ 	.string	""
        /*0030*/ 	.string	"ptxas"
        /*0030*/ 	.string	"Cuda compilation tools, release 13.0, V13.0.88"
        /*0030*/ 	.string	"Build cuda_13.0.r13.0/compiler.36424714_0"
        /*0030*/ 	.string	"-arch sm_100 -m 64 "



//--------------------- .note.nv.cuinfo           --------------------------
	.section	.note.nv.cuinfo,"",@"SHT_NOTE"
	.sectionflags	@"SHF_NOTE_NV_CUINFO"
        /*0018*/ 	.short	0x0002
        /*001a*/ 	.short	0x0064
        /*001c*/ 	.short	0x0082
	.zero		2


//--------------------- .nv.info                  --------------------------
	.section	.nv.info,"",@"SHT_CUDA_INFO"
	.align	4


	//----- nvinfo : EIATTR_REGCOUNT
	.align		4
        /*0000*/ 	.byte	0x04, 0x2f
        /*0002*/ 	.short	(.L_2 - .L_1)
	.align		4
.L_1:
        /*0004*/ 	.word	index@(_Z20conv3x3_shared_16x16PKfPfii)
        /*0008*/ 	.word	0x0000001c


	//----- nvinfo : EIATTR_FRAME_SIZE
	.align		4
.L_2:
        /*000c*/ 	.byte	0x04, 0x11
        /*000e*/ 	.short	(.L_4 - .L_3)
	.align		4
.L_3:
        /*0010*/ 	.word	index@(_Z20conv3x3_shared_16x16PKfPfii)
        /*0014*/ 	.word	0x00000000


	//----- nvinfo : EIATTR_REGCOUNT
	.align		4
.L_4:
        /*0018*/ 	.byte	0x04, 0x2f
        /*001a*/ 	.short	(.L_6 - .L_5)
	.align		4
.L_5:
        /*001c*/ 	.word	index@(_Z23baseline_conv3x3_globalPKfPfii)
        /*0020*/ 	.word	0x00000017


	//----- nvinfo : EIATTR_FRAME_SIZE
	.align		4
.L_6:
        /*0024*/ 	.byte	0x04, 0x11
        /*0026*/ 	.short	(.L_8 - .L_7)
	.align		4
.L_7:
        /*0028*/ 	.word	index@(_Z23baseline_conv3x3_globalPKfPfii)
        /*002c*/ 	.word	0x00000000


	//----- nvinfo : EIATTR_MIN_STACK_SIZE
	.align		4
.L_8:
        /*0030*/ 	.byte	0x04, 0x12
        /*0032*/ 	.short	(.L_10 - .L_9)
	.align		4
.L_9:
        /*0034*/ 	.word	index@(_Z23baseline_conv3x3_globalPKfPfii)
        /*0038*/ 	.word	0x00000000


	//----- nvinfo : EIATTR_MIN_STACK_SIZE
	.align		4
.L_10:
        /*003c*/ 	.byte	0x04, 0x12
        /*003e*/ 	.short	(.L_12 - .L_11)
	.align		4
.L_11:
        /*0040*/ 	.word	index@(_Z20conv3x3_shared_16x16PKfPfii)
        /*0044*/ 	.word	0x00000000
.L_12:


//--------------------- .nv.compat                --------------------------
	.section	.nv.compat,"",@"SHT_CUDA_COMPAT_INFO"
	.align	4
        /*0000*/ 	.byte	0x02, 0x09, 0x00, 0x00, 0x02, 0x02, 0x01, 0x00, 0x02, 0x05, 0x05, 0x00, 0x03, 0x07, 0x01, 0x01
        /*0010*/ 	.byte	0x02, 0x03, 0x00, 0x00, 0x02, 0x06, 0x01, 0x00, 0x04, 0x0b, 0x08, 0x00, 0x09, 0x00, 0x00, 0x00
        /*0020*/ 	.byte	0x00, 0x00, 0x00, 0x00


//--------------------- .nv.info._Z23baseline_conv3x3_globalPKfPfii --------------------------
	.section	.nv.info._Z23baseline_conv3x3_globalPKfPfii,"",@"SHT_CUDA_INFO"
	.sectionflags	@""
	.align	4


	//----- nvinfo : EIATTR_CUDA_API_VERSION
	.align		4
        /*0000*/ 	.byte	0x04, 0x37
        /*0002*/ 	.short	(.L_14 - .L_13)
.L_13:
        /*0004*/ 	.word	0x00000082


	//----- nvinfo : EIATTR_KPARAM_INFO
	.align		4
.L_14:
        /*0008*/ 	.byte	0x04, 0x17
        /*000a*/ 	.short	(.L_16 - .L_15)
.L_15:
        /*000c*/ 	.word	0x00000000
        /*0010*/ 	.short	0x0003
        /*0012*/ 	.short	0x0014
        /*0014*/ 	.byte	0x00, 0xf0, 0x11, 0x00


	//----- nvinfo : EIATTR_KPARAM_INFO
	.align		4
.L_16:
        /*0018*/ 	.byte	0x04, 0x17
        /*001a*/ 	.short	(.L_18 - .L_17)
.L_17:
        /*001c*/ 	.word	0x00000000
        /*0020*/ 	.short	0x0002
        /*0022*/ 	.short	0x0010
        /*0024*/ 	.byte	0x00, 0xf0, 0x11, 0x00


	//----- nvinfo : EIATTR_KPARAM_INFO
	.align		4
.L_18:
        /*0028*/ 	.byte	0x04, 0x17
        /*002a*/ 	.short	(.L_20 - .L_19)
.L_19:
        /*002c*/ 	.word	0x00000000
        /*0030*/ 	.short	0x0001
        /*0032*/ 	.short	0x0008
        /*0034*/ 	.byte	0x00, 0xf5, 0x21, 0x00


	//----- nvinfo : EIATTR_KPARAM_INFO
	.align		4
.L_20:
        /*0038*/ 	.byte	0x04, 0x17
        /*003a*/ 	.short	(.L_22 - .L_21)
.L_21:
        /*003c*/ 	.word	0x00000000
        /*0040*/ 	.short	0x0000
        /*0042*/ 	.short	0x0000
        /*0044*/ 	.byte	0x00, 0xf5, 0x21, 0x00


	//----- nvinfo : EIATTR_SPARSE_MMA_MASK
	.align		4
.L_22:
        /*0048*/ 	.byte	0x03, 0x50
        /*004a*/ 	.short	0x0000


	//----- nvinfo : EIATTR_MAXREG_COUNT
	.align		4
        /*004c*/ 	.byte	0x03, 0x1b
        /*004e*/ 	.short	0x00ff


	//----- nvinfo : EIATTR_MERCURY_ISA_VERSION
	.align		4
        /*0050*/ 	.byte	0x03, 0x5f
        /*0052*/ 	.short	0x0101


	//----- nvinfo : EIATTR_VRC_CTA_INIT_COUNT
	.align		4
        /*0054*/ 	.byte	0x02, 0x4a
	.zero		1
	.zero		1


	//----- nvinfo : EIATTR_EXIT_INSTR_OFFSETS
	.align		4
        /*0058*/ 	.byte	0x04, 0x1c
        /*005a*/ 	.short	(.L_24 - .L_23)


	//   ....[0]....
.L_23:
        /*005c*/ 	.word	0x000000c0


	//   ....[1]....
        /*0060*/ 	.word	0x00000470


	//----- nvinfo : EIATTR_CRS_STACK_SIZE
	.align		4
.L_24:
        /*0064*/ 	.byte	0x04, 0x1e
        /*0066*/ 	.short	(.L_26 - .L_25)
.L_25:
        /*0068*/ 	.word	0x00000000


	//----- nvinfo : EIATTR_CBANK_PARAM_SIZE
	.align		4
.L_26:
        /*006c*/ 	.byte	0x03, 0x19
        /*006e*/ 	.short	0x0018


	//----- nvinfo : EIATTR_PARAM_CBANK
	.align		4
        /*0070*/ 	.byte	0x04, 0x0a
        /*0072*/ 	.short	(.L_28 - .L_27)
	.align		4
.L_27:
        /*0074*/ 	.word	index@(.nv.constant0._Z23baseline_conv3x3_globalPKfPfii)
        /*0078*/ 	.short	0x0380
        /*007a*/ 	.short	0x0018


	//----- nvinfo : EIATTR_SW_WAR
	.align		4
.L_28:
        /*007c*/ 	.byte	0x04, 0x36
        /*007e*/ 	.short	(.L_30 - .L_29)
.L_29:
        /*0080*/ 	.word	0x00000008
.L_30:


//--------------------- .nv.info._Z20conv3x3_shared_16x16PKfPfii --------------------------
	.section	.nv.info._Z20conv3x3_shared_16x16PKfPfii,"",@"SHT_CUDA_INFO"
	.sectionflags	@""
	.align	4


	//----- nvinfo : EIATTR_CUDA_API_VERSION
	.align		4
        /*0000*/ 	.byte	0x04, 0x37
        /*0002*/ 	.short	(.L_32 - .L_31)
.L_31:
        /*0004*/ 	.word	0x00000082


	//----- nvinfo : EIATTR_KPARAM_INFO
	.align		4
.L_32:
        /*0008*/ 	.byte	0x04, 0x17
        /*000a*/ 	.short	(.L_34 - .L_33)
.L_33:
        /*000c*/ 	.word	0x00000000
        /*0010*/ 	.short	0x0003
        /*0012*/ 	.short	0x0014
        /*0014*/ 	.byte	0x00, 0xf0, 0x11, 0x00


	//----- nvinfo : EIATTR_KPARAM_INFO
	.align		4
.L_34:
        /*0018*/ 	.byte	0x04, 0x17
        /*001a*/ 	.short	(.L_36 - .L_35)
.L_35:
        /*001c*/ 	.word	0x00000000
        /*0020*/ 	.short	0x0002
        /*0022*/ 	.short	0x0010
        /*0024*/ 	.byte	0x00, 0xf0, 0x11, 0x00


	//----- nvinfo : EIATTR_KPARAM_INFO
	.align		4
.L_36:
        /*0028*/ 	.byte	0x04, 0x17
        /*002a*/ 	.short	(.L_38 - .L_37)
.L_37:
        /*002c*/ 	.word	0x00000000
        /*0030*/ 	.short	0x0001
        /*0032*/ 	.short	0x0008
        /*0034*/ 	.byte	0x00, 0xf5, 0x21, 0x00


	//----- nvinfo : EIATTR_KPARAM_INFO
	.align		4
.L_38:
        /*0038*/ 	.byte	0x04, 0x17
        /*003a*/ 	.short	(.L_40 - .L_39)
.L_39:
        /*003c*/ 	.word	0x00000000
        /*0040*/ 	.short	0x0000
        /*0042*/ 	.short	0x0000
        /*0044*/ 	.byte	0x00, 0xf5, 0x21, 0x00


	//----- nvinfo : EIATTR_SPARSE_MMA_MASK
	.align		4
.L_40:
        /*0048*/ 	.byte	0x03, 0x50
        /*004a*/ 	.short	0x0000


	//----- nvinfo : EIATTR_MAXREG_COUNT
	.align		4
        /*004c*/ 	.byte	0x03, 0x1b
        /*004e*/ 	.short	0x00ff


	//----- nvinfo : EIATTR_NUM_BARRIERS
	.align		4
        /*0050*/ 	.byte	0x02, 0x4c
        /*0052*/ 	.byte	0x01
	.zero		1


	//----- nvinfo : EIATTR_MERCURY_ISA_VERSION
	.align		4
        /*0054*/ 	.byte	0x03, 0x5f
        /*0056*/ 	.short	0x0101


	//----- nvinfo : EIATTR_VRC_CTA_INIT_COUNT
	.align		4
        /*0058*/ 	.byte	0x02, 0x4a
	.zero		1
	.zero		1


	//----- nvinfo : EIATTR_EXIT_INSTR_OFFSETS
	.align		4
        /*005c*/ 	.byte	0x04, 0x1c
        /*005e*/ 	.short	(.L_42 - .L_41)


	//   ....[0]....
.L_41:
        /*0060*/ 	.word	0x00000680


	//   ....[1]....
        /*0064*/ 	.word	0x00000880


	//----- nvinfo : EIATTR_CRS_STACK_SIZE
	.align		4
.L_42:
        /*0068*/ 	.byte	0x04, 0x1e
        /*006a*/ 	.short	(.L_44 - .L_43)
.L_43:
        /*006c*/ 	.word	0x00000000


	//----- nvinfo : EIATTR_CBANK_PARAM_SIZE
	.align		4
.L_44:
        /*0070*/ 	.byte	0x03, 0x19
        /*0072*/ 	.short	0x0018


	//----- nvinfo : EIATTR_PARAM_CBANK
	.align		4
        /*0074*/ 	.byte	0x04, 0x0a
        /*0076*/ 	.short	(.L_46 - .L_45)
	.align		4
.L_45:
        /*0078*/ 	.word	index@(.nv.constant0._Z20conv3x3_shared_16x16PKfPfii)
        /*007c*/ 	.short	0x0380
        /*007e*/ 	.short	0x0018


	//----- nvinfo : EIATTR_SW_WAR
	.align		4
.L_46:
        /*0080*/ 	.byte	0x04, 0x36
        /*0082*/ 	.short	(.L_48 - .L_47)
.L_47:
        /*0084*/ 	.word	0x00000008
.L_48:


//--------------------- .nv.callgraph             --------------------------
	.section	.nv.callgraph,"",@"SHT_CUDA_CALLGRAPH"
	.align	4
	.sectionentsize	8
	.align		4
        /*0000*/ 	.word	0x00000000
	.align		4
        /*0004*/ 	.word	0xffffffff
	.align		4
        /*0008*/ 	.word	0x00000000
	.align		4
        /*000c*/ 	.word	0xfffffffe
	.align		4
        /*0010*/ 	.word	0x00000000
	.align		4
        /*0014*/ 	.word	0xfffffffd
	.align		4
        /*0018*/ 	.word	0x00000000
	.align		4
        /*001c*/ 	.word	0xfffffffc


//--------------------- .nv.constant3             --------------------------
	.section	.nv.constant3,"a",@progbits
	.align	4
.nv.constant3:
	.type		c_kernel3x3,@object
	.size		c_kernel3x3,(.L_0 - c_kernel3x3)
c_kernel3x3:
	.zero		36
.L_0:


//--------------------- .text._Z23baseline_conv3x3_globalPKfPfii --------------------------
	.section	.text._Z23baseline_conv3x3_globalPKfPfii,"ax",@progbits
	.align	128
        .global         _Z23baseline_conv3x3_globalPKfPfii
        .type           _Z23baseline_conv3x3_globalPKfPfii,@function
        .size           _Z23baseline_conv3x3_globalPKfPfii,(.L_x_15 - _Z23baseline_conv3x3_globalPKfPfii)
        .other          _Z23baseline_conv3x3_globalPKfPfii,@"STO_CUDA_ENTRY STV_DEFAULT"
_Z23baseline_conv3x3_globalPKfPfii:
.text._Z23baseline_conv3x3_globalPKfPfii:
[----:B------:R-:W-:Y:S01]  /*0000*/  LDC R1, c[0x0][0x37c] ;  /* 0x0000df00ff017b82 */ /* 0x000fe20000000800 */
[----:B------:R-:W0:Y:S07]  /*0010*/  S2R R5, SR_TID.Y ;  /* 0x0000000000057919 */ /* 0x000e2e0000002200 */
[----:B------:R-:W1:Y:S01]  /*0020*/  LDC R9, c[0x0][0x360] ;  /* 0x0000d800ff097b82 */ /* 0x000e620000000800 */
[----:B------:R-:W1:Y:S07]  /*0030*/  S2R R4, SR_TID.X ;  /* 0x0000000000047919 */ /* 0x000e6e0000002100 */
[----:B------:R-:W0:Y:S08]  /*0040*/  S2UR UR5, SR_CTAID.Y ;  /* 0x00000000000579c3 */ /* 0x000e300000002600 */
[----:B------:R-:W0:Y:S08]  /*0050*/  LDC R0, c[0x0][0x364] ;  /* 0x0000d900ff007b82 */ /* 0x000e300000000800 */
[----:B------:R-:W1:Y:S08]  /*0060*/  S2UR UR4, SR_CTAID.X ;  /* 0x00000000000479c3 */ /* 0x000e700000002500 */
[----:B------:R-:W2:Y:S01]  /*0070*/  LDC.64 R2, c[0x0][0x390] ;  /* 0x0000e400ff027b82 */ /* 0x000ea20000000a00 */
[----:B0-----:R-:W-:-:S02]  /*0080*/  IMAD R0, R0, UR5, R5 ;  /* 0x0000000500007c24 */ /* 0x001fc4000f8e0205 */
[----:B-1----:R-:W-:-:S03]  /*0090*/  IMAD R9, R9, UR4, R4 ;  /* 0x0000000409097c24 */ /* 0x002fc6000f8e0204 */
[----:B--2---:R-:W-:-:S04]  /*00a0*/  ISETP.GE.AND P0, PT, R0, R3, PT ;  /* 0x000000030000720c */ /* 0x004fc80003f06270 */
[----:B------:R-:W-:-:S13]  /*00b0*/  ISETP.GE.OR P0, PT, R9, R2, P0 ;  /* 0x000000020900720c */ /* 0x000fda0000706670 */
[----:B------:R-:W-:Y:S05]  /*00c0*/  @P0 EXIT ;  /* 0x000000000000094d */ /* 0x000fea0003800000 */
[----:B------:R-:W-:Y:S01]  /*00d0*/  VIADD R6, R2, 0xffffffff ;  /* 0xffffffff02067836 */ /* 0x000fe20000000000 */
[----:B------:R-:W0:Y:S01]  /*00e0*/  LDC.64 R4, c[0x0][0x388] ;  /* 0x0000e200ff047b82 */ /* 0x000e220000000a00 */
[----:B------:R-:W-:Y:S01]  /*00f0*/  VIADD R3, R3, 0xffffffff ;  /* 0xffffffff03037836 */ /* 0x000fe20000000000 */
[----:B------:R-:W1:Y:S01]  /*0100*/  LDCU.64 UR4, c[0x0][0x358] ;  /* 0x00006b00ff0477ac */ /* 0x000e620008000a00 */
[----:B------:R-:W-:Y:S01]  /*0110*/  BSSY.RECONVERGENT B0, `(.L_x_0) ;  /* 0x0000034000007945 */ /* 0x000fe20003800200 */
[----:B------:R-:W-:-:S04]  /*0120*/  ISETP.GE.AND P0, PT, R9, R6, PT ;  /* 0x000000060900720c */ /* 0x000fc80003f06270 */
[----:B------:R-:W-:-:S04]  /*0130*/  ISETP.LT.OR P0, PT, R9, 0x1, P0 ;  /* 0x000000010900780c */ /* 0x000fc80000701670 */
[----:B------:R-:W-:-:S04]  /*0140*/  ISETP.EQ.OR P0, PT, R0, RZ, P0 ;  /* 0x000000ff0000720c */ /* 0x000fc80000702670 */
[C---:B------:R-:W-:Y:S01]  /*0150*/  ISETP.GE.U32.OR P0, PT, R0.reuse, R3, P0 ;  /* 0x000000030000720c */ /* 0x040fe20000706470 */
[----:B------:R-:W-:-:S04]  /*0160*/  IMAD R3, R0, R2, R9 ;  /* 0x0000000200037224 */ /* 0x000fc800078e0209 */
[----:B0-----:R-:W-:-:S04]  /*0170*/  IMAD.WIDE R4, R3, 0x4, R4 ;  /* 0x0000000403047825 */ /* 0x001fc800078e0204 */
[----:B------:R-:W-:-:S04]  /*0180*/  HFMA2 R3, -RZ, RZ, 0, 0 ;  /* 0x00000000ff037431 */ /* 0x000fc800000001ff */
[----:B-1----:R-:W-:Y:S05]  /*0190*/  @P0 BRA `(.L_x_1) ;  /* 0x0000000000ac0947 */ /* 0x002fea0003800000 */
[----:B------:R-:W0:Y:S01]  /*01a0*/  LDCU.64 UR6, c[0x0][0x380] ;  /* 0x00007000ff0677ac */ /* 0x000e220008000a00 */
[----:B------:R-:W1:Y:S01]  /*01b0*/  LDC.64 R12, c[0x0][0x380] ;  /* 0x0000e000ff0c7b82 */ /* 0x000e620000000a00 */
[C---:B------:R-:W-:Y:S02]  /*01c0*/  VIADD R3, R0.reuse, 0xffffffff ;  /* 0xffffffff00037836 */ /* 0x040fe40000000000 */
[-C--:B------:R-:W-:Y:S01]  /*01d0*/  IMAD R8, R0, R2.reuse, RZ ;  /* 0x0000000200087224 */ /* 0x080fe200078e02ff */
[----:B------:R-:W2:Y:S01]  /*01e0*/  LDCU.128 UR8, c[0x3][URZ] ;  /* 0x00c00000ff0877ac */ /* 0x000ea20008000c00 */
[----:B------:R-:W-:-:S03]  /*01f0*/  IMAD R6, R3, R2, RZ ;  /* 0x0000000203067224 */ /* 0x000fc600078e02ff */
[C---:B------:R-:W-:Y:S01]  /*0200*/  IADD3 R7, P1, PT, R9.reuse, R8, RZ ;  /* 0x0000000809077210 */ /* 0x040fe20007f3e0ff */
[----:B------:R-:W3:Y:S01]  /*0210*/  LDCU.128 UR12, c[0x3][0x10] ;  /* 0x00c00200ff0c77ac */ /* 0x000ee20008000c00 */
[CC--:B------:R-:W-:Y:S02]  /*0220*/  IADD3 R11, P0, PT, R9.reuse, R6.reuse, RZ ;  /* 0x00000006090b7210 */ /* 0x0c0fe40007f1e0ff */
[----:B------:R-:W-:Y:S02]  /*0230*/  IADD3 R3, PT, PT, R9, R6, RZ ;  /* 0x0000000609037210 */ /* 0x000fe40007ffe0ff */
[----:B------:R-:W-:Y:S02]  /*0240*/  LEA.HI.X.SX32 R0, R6, RZ, 0x1, P0 ;  /* 0x000000ff06007211 */ /* 0x000fe400000f0eff */
[----:B------:R-:W-:Y:S02]  /*0250*/  LEA.HI.X.SX32 R14, R8, RZ, 0x1, P1 ;  /* 0x000000ff080e7211 */ /* 0x000fe400008f0eff */
[----:B0-----:R-:W-:-:S04]  /*0260*/  LEA R10, P0, R11, UR6, 0x2 ;  /* 0x000000060b0a7c11 */ /* 0x001fc8000f8010ff */
[----:B------:R-:W-:Y:S01]  /*0270*/  LEA.HI.X R11, R11, UR7, R0, 0x2, P0 ;  /* 0x000000070b0b7c11 */ /* 0x000fe200080f1400 */
[----:B-1----:R-:W-:Y:S01]  /*0280*/  IMAD.WIDE R12, R3, 0x4, R12 ;  /* 0x00000004030c7825 */ /* 0x002fe200078e020c */
[----:B------:R-:W-:-:S03]  /*0290*/  LEA R6, P0, R7, UR6, 0x2 ;  /* 0x0000000607067c11 */ /* 0x000fc6000f8010ff */
[----:B------:R-:W2:Y:S01]  /*02a0*/  LDG.E.CONSTANT R0, desc[UR4][R10.64+-0x4] ;  /* 0xfffffc040a007981 */ /* 0x000ea2000c1e9900 */
[----:B------:R-:W-:Y:S02]  /*02b0*/  IADD3 R8, PT, PT, R8, R2, RZ ;  /* 0x0000000208087210 */ /* 0x000fe40007ffe0ff */
[----:B------:R-:W-:Y:S01]  /*02c0*/  LEA.HI.X R7, R7, UR7, R14, 0x2, P0 ;  /* 0x0000000707077c11 */ /* 0x000fe200080f140e */
[----:B------:R0:W4:Y:S01]  /*02d0*/  LDG.E.CONSTANT R3, desc[UR4][R12.64] ;  /* 0x000000040c037981 */ /* 0x000122000c1e9900 */
[----:B------:R-:W-:-:S03]  /*02e0*/  IADD3 R9, P0, PT, R9, R8, RZ ;  /* 0x0000000809097210 */ /* 0x000fc60007f1e0ff */
[----:B------:R-:W5:Y:S01]  /*02f0*/  LDG.E.CONSTANT R16, desc[UR4][R10.64+0x4] ;  /* 0x000004040a107981 */ /* 0x000f62000c1e9900 */
[----:B------:R-:W-:Y:S01]  /*0300*/  IMAD.WIDE R14, R2, 0x4, R12 ;  /* 0x00000004020e7825 */ /* 0x000fe200078e020c */
[----:B------:R-:W-:Y:S02]  /*0310*/  LEA.HI.X.SX32 R20, R8, RZ, 0x1, P0 ;  /* 0x000000ff08147211 */ /* 0x000fe400000f0eff */
[----:B------:R-:W3:Y:S01]  /*0320*/  LDG.E.CONSTANT R17, desc[UR4][R6.64+-0x4] ;  /* 0xfffffc0406117981 */ /* 0x000ee2000c1e9900 */
[C---:B------:R-:W-:Y:S01]  /*0330*/  LEA R8, P0, R9.reuse, UR6, 0x2 ;  /* 0x0000000609087c11 */ /* 0x040fe2000f8010ff */
[----:B------:R-:W1:Y:S02]  /*0340*/  LDCU UR6, c[0x3][0x20] ;  /* 0x00c00400ff0677ac */ /* 0x000e640008000800 */
[----:B------:R-:W3:Y:S01]  /*0350*/  LDG.E.CONSTANT R18, desc[UR4][R14.64] ;  /* 0x000000040e127981 */ /* 0x000ee2000c1e9900 */
[----:B------:R-:W-:Y:S01]  /*0360*/  LEA.HI.X R9, R9, UR7, R20, 0x2, P0 ;  /* 0x0000000709097c11 */ /* 0x000fe200080f1414 */
[----:B0-----:R-:W-:-:S02]  /*0370*/  IMAD.WIDE R12, R2, 0x4, R14 ;  /* 0x00000004020c7825 */ /* 0x001fc400078e020e */
[----:B------:R-:W3:Y:S04]  /*0380*/  LDG.E.CONSTANT R19, desc[UR4][R6.64+0x4] ;  /* 0x0000040406137981 */ /* 0x000ee8000c1e9900 */
[----:B------:R-:W3:Y:S04]  /*0390*/  LDG.E.CONSTANT R2, desc[UR4][R8.64+-0x4] ;  /* 0xfffffc0408027981 */ /* 0x000ee8000c1e9900 */
[----:B------:R-:W3:Y:S04]  /*03a0*/  LDG.E.CONSTANT R12, desc[UR4][R12.64] ;  /* 0x000000040c0c7981 */ /* 0x000ee8000c1e9900 */
[----:B------:R-:W1:Y:S01]  /*03b0*/  LDG.E.CONSTANT R10, desc[UR4][R8.64+0x4] ;  /* 0x00000404080a7981 */ /* 0x000e62000c1e9900 */
[----:B--2---:R-:W-:-:S04]  /*03c0*/  FFMA R0, R0, UR8, RZ ;  /* 0x0000000800007c23 */ /* 0x004fc800080000ff */
[----:B----4-:R-:W-:-:S04]  /*03d0*/  FFMA R3, R3, UR9, R0 ;  /* 0x0000000903037c23 */ /* 0x010fc80008000000 */
[----:B-----5:R-:W-:-:S04]  /*03e0*/  FFMA R16, R16, UR10, R3 ;  /* 0x0000000a10107c23 */ /* 0x020fc80008000003 */
[----:B---3--:R-:W-:-:S04]  /*03f0*/  FFMA R17, R17, UR11, R16 ;  /* 0x0000000b11117c23 */ /* 0x008fc80008000010 */
[----:B------:R-:W-:-:S04]  /*0400*/  FFMA R18, R18, UR12, R17 ;  /* 0x0000000c12127c23 */ /* 0x000fc80008000011 */
[----:B------:R-:W-:-:S04]  /*0410*/  FFMA R19, R19, UR13, R18 ;  /* 0x0000000d13137c23 */ /* 0x000fc80008000012 */
[----:B------:R-:W-:-:S04]  /*0420*/  FFMA R19, R2, UR14, R19 ;  /* 0x0000000e02137c23 */ /* 0x000fc80008000013 */
[----:B------:R-:W-:-:S04]  /*0430*/  FFMA R19, R12, UR15, R19 ;  /* 0x0000000f0c137c23 */ /* 0x000fc80008000013 */
[----:B-1----:R-:W-:-:S07]  /*0440*/  FFMA R3, R10, UR6, R19 ;  /* 0x000000060a037c23 */ /* 0x002fce0008000013 */
.L_x_1:
[----:B------:R-:W-:Y:S05]  /*0450*/  BSYNC.RECONVERGENT B0 ;  /* 0x0000000000007941 */ /* 0x000fea0003800200 */
.L_x_0:
[----:B------:R-:W-:Y:S01]  /*0460*/  STG.E desc[UR4][R4.64], R3 ;  /* 0x0000000304007986 */ /* 0x000fe2000c101904 */
[----:B------:R-:W-:Y:S05]  /*0470*/  EXIT ;  /* 0x000000000000794d */ /* 0x000fea0003800000 */
.L_x_2:
[----:B------:R-:W-:-:S00]  /*0480*/  BRA `(.L_x_2) ;  /* 0xfffffffc00fc7947 */ /* 0x000fc0000383ffff */
[----:B------:R-:W-:-:S00]  /*0490*/  NOP ;  /* 0x0000000000007918 */ /* 0x000fc00000000000 */
        /* <DEDUP_REMOVED lines=14> */
.L_x_15:


//--------------------- .text._Z20conv3x3_shared_16x16PKfPfii --------------------------
	.section	.text._Z20conv3x3_shared_16x16PKfPfii,"ax",@progbits
	.align	128
        .global         _Z20conv3x3_shared_16x16PKfPfii
        .type           _Z20conv3x3_shared_16x16PKfPfii,@function
        .size           _Z20conv3x3_shared_16x16PKfPfii,(.L_x_16 - _Z20conv3x3_shared_16x16PKfPfii)
        .other          _Z20conv3x3_shared_16x16PKfPfii,@"STO_CUDA_ENTRY STV_DEFAULT"
_Z20conv3x3_shared_16x16PKfPfii:
.text._Z20conv3x3_shared_16x16PKfPfii:
[----:B------:R-:W-:Y:S01]  /*0000*/  LDC R1, c[0x0][0x37c] ;  /* 0x0000df00ff017b82 */ /* 0x000fe20000000800 */
[----:B------:R-:W0:Y:S07]  /*0010*/  S2R R0, SR_TID.Y ;  /* 0x0000000000007919 */ /* 0x000e2e0000002200 */
[----:B------:R-:W1:Y:S01]  /*0020*/  LDC R10, c[0x0][0x360] ;  /* 0x0000d800ff0a7b82 */ /* 0x000e620000000800 */
[----:B------:R-:W2:Y:S01]  /*0030*/  LDCU.64 UR4, c[0x0][0x358] ;  /* 0x00006b00ff0477ac */ /* 0x000ea20008000a00 */
[----:B------:R-:W-:Y:S01]  /*0040*/  BSSY.RECONVERGENT B0, `(.L_x_3) ;  /* 0x000005f000007945 */ /* 0x000fe20003800200 */
[----:B------:R-:W3:Y:S01]  /*0050*/  S2R R8, SR_TID.X ;  /* 0x0000000000087919 */ /* 0x000ee20000002100 */
[----:B------:R-:W4:Y:S01]  /*0060*/  LDCU UR7, c[0x0][0x390] ;  /* 0x00007200ff0777ac */ /* 0x000f220008000800 */
[----:B------:R-:W3:Y:S01]  /*0070*/  S2R R9, SR_CTAID.X ;  /* 0x0000000000097919 */ /* 0x000ee20000002500 */
[----:B------:R-:W0:Y:S01]  /*0080*/  LDCU.64 UR8, c[0x0][0x380] ;  /* 0x00007000ff0877ac */ /* 0x000e220008000a00 */
[----:B------:R-:W5:Y:S01]  /*0090*/  S2R R11, SR_CTAID.Y ;  /* 0x00000000000b7919 */ /* 0x000f620000002600 */
[----:B0-----:R-:W-:Y:S01]  /*00a0*/  ISETP.GT.U32.AND P0, PT, R0, 0x11, PT ;  /* 0x000000110000780c */ /* 0x001fe20003f04070 */
[----:B---3--:R-:W-:-:S02]  /*00b0*/  IMAD R6, R9, 0x10, R8 ;  /* 0x0000001009067824 */ /* 0x008fc400078e0208 */
[----:B-----5:R-:W-:-:S10]  /*00c0*/  IMAD R7, R11, 0x10, R0 ;  /* 0x000000100b077824 */ /* 0x020fd400078e0200 */
[----:B--2-4-:R-:W-:Y:S05]  /*00d0*/  @P0 BRA `(.L_x_4) ;  /* 0x0000000400540947 */ /* 0x014fea0003800000 */
[----:B------:R-:W0:Y:S01]  /*00e0*/  LDC R12, c[0x0][0x364] ;  /* 0x0000d900ff0c7b82 */ /* 0x000e220000000800 */
[----:B------:R-:W-:Y:S01]  /*00f0*/  IMAD.SHL.U32 R13, R8, 0x4, RZ ;  /* 0x00000004080d7824 */ /* 0x000fe200078e00ff */
[----:B------:R-:W-:Y:S01]  /*0100*/  LEA R14, R9, 0xffffffff, 0x4 ;  /* 0xffffffff090e7811 */ /* 0x000fe200078e20ff */
[----:B------:R-:W-:-:S07]  /*0110*/  IMAD.MOV.U32 R15, RZ, RZ, R0 ;  /* 0x000000ffff0f7224 */ /* 0x000fce00078e0000 */
.L_x_13:
[----:B--2-4-:R-:W2:Y:S01]  /*0120*/  S2R R3, SR_CgaCtaId ;  /* 0x0000000000037919 */ /* 0x014ea20000008800 */
[----:B------:R-:W3:Y:S01]  /*0130*/  LDCU UR6, c[0x0][0x394] ;  /* 0x00007280ff0677ac */ /* 0x000ee20008000800 */
[----:B------:R-:W-:Y:S01]  /*0140*/  MOV R2, 0x400 ;  /* 0x0000040000027802 */ /* 0x000fe20000000f00 */
[----:B------:R-:W-:Y:S01]  /*0150*/  IMAD R18, R11, 0x10, R15 ;  /* 0x000000100b127824 */ /* 0x000fe200078e020f */
[----:B------:R-:W-:Y:S01]  /*0160*/  ISETP.GT.U32.AND P1, PT, R8, 0x3, PT ;  /* 0x000000030800780c */ /* 0x000fe20003f24070 */
[----:B------:R-:W-:Y:S01]  /*0170*/  BSSY.RECONVERGENT B1, `(.L_x_5) ;  /* 0x0000034000017945 */ /* 0x000fe20003800200 */
[----:B------:R-:W-:Y:S02]  /*0180*/  MOV R17, R13 ;  /* 0x0000000d00117202 */ /* 0x000fe40000000f00 */
[----:B---3--:R-:W-:-:S04]  /*0190*/  ISETP.GT.AND P0, PT, R18, UR6, PT ;  /* 0x0000000612007c0c */ /* 0x008fc8000bf04270 */
[C---:B------:R-:W-:Y:S01]  /*01a0*/  ISETP.NE.AND P0, PT, R18.reuse, RZ, !P0 ;  /* 0x000000ff1200720c */ /* 0x040fe20004705270 */
[----:B------:R-:W-:Y:S01]  /*01b0*/  VIADD R18, R18, 0xffffffff ;  /* 0xffffffff12127836 */ /* 0x000fe20000000000 */
[----:B--2---:R-:W-:-:S05]  /*01c0*/  LEA R2, R3, R2, 0x18 ;  /* 0x0000000203027211 */ /* 0x004fca00078ec0ff */
[----:B------:R-:W-:Y:S02]  /*01d0*/  IMAD R16, R15, 0x4c, R2 ;  /* 0x0000004c0f107824 */ /* 0x000fe400078e0202 */
[----:B0-----:R-:W-:-:S05]  /*01e0*/  IMAD.IADD R15, R12, 0x1, R15 ;  /* 0x000000010c0f7824 */ /* 0x001fca00078e020f */
[----:B------:R-:W-:Y:S01]  /*01f0*/  ISETP.GE.U32.AND P5, PT, R15, 0x12, PT ;  /* 0x000000120f00780c */ /* 0x000fe20003fa6070 */
[----:B------:R-:W-:-:S12]  /*0200*/  @P1 BRA `(.L_x_6) ;  /* 0x0000000000a81947 */ /* 0x000fd80003800000 */
[----:B------:R-:W0:Y:S01]  /*0210*/  LDCU UR6, c[0x0][0x390] ;  /* 0x00007200ff0677ac */ /* 0x000e220008000800 */
[----:B------:R-:W-:Y:S02]  /*0220*/  IMAD.MOV.U32 R17, RZ, RZ, R13 ;  /* 0x000000ffff117224 */ /* 0x000fe400078e000d */
[----:B0-----:R-:W-:-:S05]  /*0230*/  IMAD R20, R18, UR6, RZ ;  /* 0x0000000612147c24 */ /* 0x001fca000f8e02ff */
[----:B------:R-:W-:-:S07]  /*0240*/  SHF.R.S32.HI R19, RZ, 0x1f, R20 ;  /* 0x0000001fff137819 */ /* 0x000fce0000011414 */
.L_x_7:
[----:B0-----:R-:W0:Y:S01]  /*0250*/  LDC.64 R4, c[0x0][0x380] ;  /* 0x0000e000ff047b82 */ /* 0x001e220000000a00 */
[----:B------:R-:W-:-:S04]  /*0260*/  IMAD.IADD R21, R14, 0x1, R17 ;  /* 0x000000010e157824 */ /* 0x000fc800078e0211 */
[C---:B------:R-:W-:Y:S01]  /*0270*/  VIADD R2, R21.reuse, 0x1 ;  /* 0x0000000115027836 */ /* 0x040fe20000000000 */
[C---:B------:R-:W-:Y:S01]  /*0280*/  IADD3 R3, PT, PT, R21.reuse, 0x2, RZ ;  /* 0x0000000215037810 */ /* 0x040fe20007ffe0ff */
[C---:B------:R-:W-:Y:S01]  /*0290*/  VIADD R22, R21.reuse, 0x3 ;  /* 0x0000000315167836 */ /* 0x040fe20000000000 */
[----:B------:R-:W-:Y:S02]  /*02a0*/  ISETP.GE.AND P2, PT, R21, UR7, PT ;  /* 0x0000000715007c0c */ /* 0x000fe4000bf46270 */
[----:B------:R-:W-:Y:S02]  /*02b0*/  ISETP.GE.AND P1, PT, R2, UR7, PT ;  /* 0x0000000702007c0c */ /* 0x000fe4000bf26270 */
[----:B------:R-:W-:Y:S01]  /*02c0*/  ISETP.GE.AND P3, PT, R3, UR7, PT ;  /* 0x0000000703007c0c */ /* 0x000fe2000bf66270 */
[----:B------:R-:W-:Y:S01]  /*02d0*/  IMAD.IADD R3, R20, 0x1, R21 ;  /* 0x0000000114037824 */ /* 0x000fe200078e0215 */
[----:B------:R-:W-:Y:S02]  /*02e0*/  ISETP.GE.AND P4, PT, R22, UR7, PT ;  /* 0x0000000716007c0c */ /* 0x000fe4000bf86270 */
[----:B------:R-:W-:-:S02]  /*02f0*/  ISETP.GT.AND P2, PT, R21, -0x1, !P2 ;  /* 0xffffffff1500780c */ /* 0x000fc40005744270 */
[----:B------:R-:W-:Y:S02]  /*0300*/  ISETP.GT.AND P1, PT, R2, -0x1, !P1 ;  /* 0xffffffff0200780c */ /* 0x000fe40004f24270 */
[C---:B------:R-:W-:Y:S02]  /*0310*/  ISETP.GT.AND P3, PT, R21.reuse, -0x3, !P3 ;  /* 0xfffffffd1500780c */ /* 0x040fe40005f64270 */
[----:B------:R-:W-:Y:S02]  /*0320*/  ISETP.GT.AND P4, PT, R21, -0x4, !P4 ;  /* 0xfffffffc1500780c */ /* 0x000fe40006784270 */
[----:B------:R-:W-:Y:S01]  /*0330*/  IADD3 R23, P6, PT, R20, R21, RZ ;  /* 0x0000001514177210 */ /* 0x000fe20007fde0ff */
[----:B0-----:R-:W-:Y:S01]  /*0340*/  IMAD.WIDE R4, R3, 0x4, R4 ;  /* 0x0000000403047825 */ /* 0x001fe200078e0204 */
[----:B------:R-:W-:Y:S02]  /*0350*/  PLOP3.LUT P2, PT, P0, P2, PT, 0x80, 0x8 ;  /* 0x000000000008781c */ /* 0x000fe40000745070 */
[----:B------:R-:W-:-:S02]  /*0360*/  PLOP3.LUT P1, PT, P0, P1, PT, 0x80, 0x8 ;  /* 0x000000000008781c */ /* 0x000fc40000723070 */
[----:B------:R-:W-:Y:S02]  /*0370*/  PLOP3.LUT P3, PT, P0, P3, PT, 0x80, 0x8 ;  /* 0x000000000008781c */ /* 0x000fe40000767070 */
[----:B------:R-:W-:Y:S02]  /*0380*/  PLOP3.LUT P4, PT, P0, P4, PT, 0x80, 0x8 ;  /* 0x000000000008781c */ /* 0x000fe40000789070 */
[----:B------:R-:W-:Y:S01]  /*0390*/  LEA.HI.X.SX32 R24, R21, R19, 0x1, P6 ;  /* 0x0000001315187211 */ /* 0x000fe200030f0eff */
[----:B------:R-:W-:Y:S01]  /*03a0*/  IMAD.MOV.U32 R21, RZ, RZ, RZ ;  /* 0x000000ffff157224 */ /* 0x000fe200078e00ff */
[----:B------:R-:W-:-:S04]  /*03b0*/  LEA R2, P6, R23, UR8, 0x2 ;  /* 0x0000000817027c11 */ /* 0x000fc8000f8c10ff */
[----:B------:R-:W-:Y:S02]  /*03c0*/  LEA.HI.X R3, R23, UR9, R24, 0x2, P6 ;  /* 0x0000000917037c11 */ /* 0x000fe4000b0f1418 */
[----:B------:R-:W-:Y:S01]  /*03d0*/  CS2R R22, SRZ ;  /* 0x0000000000167805 */ /* 0x000fe2000001ff00 */
[----:B------:R-:W-:Y:S01]  /*03e0*/  IMAD.MOV.U32 R24, RZ, RZ, RZ ;  /* 0x000000ffff187224 */ /* 0x000fe200078e00ff */
[----:B------:R-:W2:Y:S04]  /*03f0*/  @P2 LDG.E.CONSTANT R21, desc[UR4][R4.64] ;  /* 0x0000000404152981 */ /* 0x000ea8000c1e9900 */
[----:B------:R-:W3:Y:S04]  /*0400*/  @P1 LDG.E.CONSTANT R22, desc[UR4][R4.64+0x4] ;  /* 0x0000040404161981 */ /* 0x000ee8000c1e9900 */
[----:B------:R-:W4:Y:S04]  /*0410*/  @P3 LDG.E.CONSTANT R23, desc[UR4][R2.64+0x8] ;  /* 0x0000080402173981 */ /* 0x000f28000c1e9900 */
[----:B------:R-:W5:Y:S01]  /*0420*/  @P4 LDG.E.CONSTANT R24, desc[UR4][R2.64+0xc] ;  /* 0x00000c0402184981 */ /* 0x000f62000c1e9900 */
[----:B------:R-:W-:Y:S01]  /*0430*/  LEA R25, R17, R16, 0x2 ;  /* 0x0000001011197211 */ /* 0x000fe200078e10ff */
[----:B-1----:R-:W-:-:S05]  /*0440*/  IMAD R17, R10, 0x4, R17 ;  /* 0x000000040a117824 */ /* 0x002fca00078e0211 */
[----:B------:R-:W-:Y:S01]  /*0450*/  ISETP.GE.U32.AND P1, PT, R17, 0x10, PT ;  /* 0x000000101100780c */ /* 0x000fe20003f26070 */
[----:B--2---:R0:W-:Y:S04]  /*0460*/  STS [R25], R21 ;  /* 0x0000001519007388 */ /* 0x0041e80000000800 */
[----:B---3--:R0:W-:Y:S04]  /*0470*/  STS [R25+0x4], R22 ;  /* 0x0000041619007388 */ /* 0x0081e80000000800 */
[----:B----4-:R0:W-:Y:S04]  /*0480*/  STS [R25+0x8], R23 ;  /* 0x0000081719007388 */ /* 0x0101e80000000800 */
[----:B-----5:R0:W-:Y:S01]  /*0490*/  STS [R25+0xc], R24 ;  /* 0x00000c1819007388 */ /* 0x0201e20000000800 */
[----:B------:R-:W-:Y:S05]  /*04a0*/  @!P1 BRA `(.L_x_7) ;  /* 0xfffffffc00689947 */ /* 0x000fea000383ffff */
.L_x_6:
[----:B------:R-:W-:Y:S05]  /*04b0*/  BSYNC.RECONVERGENT B1 ;  /* 0x0000000000017941 */ /* 0x000fea0003800200 */
.L_x_5:
[----:B------:R-:W-:Y:S01]  /*04c0*/  ISETP.GT.U32.AND P1, PT, R17, 0x12, PT ;  /* 0x000000121100780c */ /* 0x000fe20003f24070 */
[----:B------:R-:W-:-:S12]  /*04d0*/  BSSY.RECONVERGENT B1, `(.L_x_8) ;  /* 0x0000014000017945 */ /* 0x000fd80003800200 */
[----:B------:R-:W-:Y:S05]  /*04e0*/  @P1 BRA `(.L_x_9) ;  /* 0x0000000000481947 */ /* 0x000fea0003800000 */
[----:B------:R-:W2:Y:S08]  /*04f0*/  LDC R5, c[0x0][0x390] ;  /* 0x0000e400ff057b82 */ /* 0x000eb00000000800 */
[----:B------:R-:W3:Y:S08]  /*0500*/  LDC R20, c[0x0][0x390] ;  /* 0x0000e400ff147b82 */ /* 0x000ef00000000800 */
[----:B------:R-:W4:Y:S01]  /*0510*/  LDC.64 R2, c[0x0][0x380] ;  /* 0x0000e000ff027b82 */ /* 0x000f220000000a00 */
[----:B--2---:R-:W-:-:S07]  /*0520*/  IMAD R18, R18, R5, -0x1 ;  /* 0xffffffff12127424 */ /* 0x004fce00078e0205 */
.L_x_12:
[----:B--2---:R-:W-:Y:S01]  /*0530*/  IMAD R5, R9, 0x10, R17 ;  /* 0x0000001009057824 */ /* 0x004fe200078e0211 */
[----:B------:R-:W-:Y:S01]  /*0540*/  BSSY.RECONVERGENT B2, `(.L_x_10) ;  /* 0x0000008000027945 */ /* 0x000fe20003800200 */
[----:B------:R-:W-:Y:S02]  /*0550*/  IMAD R19, R17, 0x4, R16 ;  /* 0x0000000411137824 */ /* 0x000fe400078e0210 */
[----:B------:R-:W-:Y:S01]  /*0560*/  IMAD.MOV.U32 R4, RZ, RZ, RZ ;  /* 0x000000ffff047224 */ /* 0x000fe200078e00ff */
[----:B---3--:R-:W-:-:S13]  /*0570*/  ISETP.GT.OR P1, PT, R5, R20, !P0 ;  /* 0x000000140500720c */ /* 0x008fda0004724670 */
[----:B------:R-:W-:Y:S05]  /*0580*/  @P1 BRA `(.L_x_11) ;  /* 0x00000000000c1947 */ /* 0x000fea0003800000 */
[----:B------:R-:W-:-:S05]  /*0590*/  IADD3 R5, PT, PT, R18, R5, RZ ;  /* 0x0000000512057210 */ /* 0x000fca0007ffe0ff */
[----:B----4-:R-:W-:-:S06]  /*05a0*/  IMAD.WIDE R4, R5, 0x4, R2 ;  /* 0x0000000405047825 */ /* 0x010fcc00078e0202 */
[----:B------:R2:W5:Y:S02]  /*05b0*/  LDG.E.CONSTANT R4, desc[UR4][R4.64] ;  /* 0x0000000404047981 */ /* 0x000564000c1e9900 */
.L_x_11:
[----:B------:R-:W-:Y:S05]  /*05c0*/  BSYNC.RECONVERGENT B2 ;  /* 0x0000000000027941 */ /* 0x000fea0003800200 */
.L_x_10:
[----:B-----5:R3:W-:Y:S01]  /*05d0*/  STS [R19], R4 ;  /* 0x0000000413007388 */ /* 0x0207e20000000800 */
[----:B-1----:R-:W-:-:S05]  /*05e0*/  IMAD.IADD R17, R10, 0x1, R17 ;  /* 0x000000010a117824 */ /* 0x002fca00078e0211 */
[----:B------:R-:W-:-:S13]  /*05f0*/  ISETP.GE.U32.AND P1, PT, R17, 0x13, PT ;  /* 0x000000131100780c */ /* 0x000fda0003f26070 */
[----:B---3--:R-:W-:Y:S05]  /*0600*/  @!P1 BRA `(.L_x_12) ;  /* 0xfffffffc00c89947 */ /* 0x008fea000383ffff */
.L_x_9:
[----:B------:R-:W-:Y:S05]  /*0610*/  BSYNC.RECONVERGENT B1 ;  /* 0x0000000000017941 */ /* 0x000fea0003800200 */
.L_x_8:
[----:B------:R-:W-:Y:S05]  /*0620*/  @!P5 BRA `(.L_x_13) ;  /* 0xfffffff800bcd947 */ /* 0x000fea000383ffff */
.L_x_4:
[----:B------:R-:W-:Y:S05]  /*0630*/  BSYNC.RECONVERGENT B0 ;  /* 0x0000000000007941 */ /* 0x000fea0003800200 */
.L_x_3:
[----:B------:R-:W3:Y:S01]  /*0640*/  LDCU.64 UR16, c[0x0][0x390] ;  /* 0x00007200ff1077ac */ /* 0x000ee20008000a00 */
[----:B------:R-:W-:Y:S01]  /*0650*/  BAR.SYNC.DEFER_BLOCKING 0x0 ;  /* 0x0000000000007b1d */ /* 0x000fe20000010000 */
[----:B---3--:R-:W-:-:S04]  /*0660*/  ISETP.GE.AND P0, PT, R7, UR17, PT ;  /* 0x0000001107007c0c */ /* 0x008fc8000bf06270 */
[----:B------:R-:W-:-:S13]  /*0670*/  ISETP.GE.OR P0, PT, R6, UR16, P0 ;  /* 0x0000001006007c0c */ /* 0x000fda0008706670 */
[----:B------:R-:W-:Y:S05]  /*0680*/  @P0 EXIT ;  /* 0x000000000000094d */ /* 0x000fea0003800000 */
[----:B----4-:R-:W3:Y:S01]  /*0690*/  S2R R3, SR_CgaCtaId ;  /* 0x0000000000037919 */ /* 0x010ee20000008800 */
[----:B------:R-:W-:Y:S01]  /*06a0*/  MOV R2, 0x400 ;  /* 0x0000040000027802 */ /* 0x000fe20000000f00 */
[----:B------:R-:W4:Y:S01]  /*06b0*/  LDCU.128 UR8, c[0x3][URZ] ;  /* 0x00c00000ff0877ac */ /* 0x000f220008000c00 */
[----:B------:R-:W-:Y:S01]  /*06c0*/  IMAD R7, R7, UR16, R6 ;  /* 0x0000001007077c24 */ /* 0x000fe2000f8e0206 */
[----:B------:R-:W5:Y:S01]  /*06d0*/  LDCU.128 UR12, c[0x3][0x10] ;  /* 0x00c00200ff0c77ac */ /* 0x000f620008000c00 */
[----:B------:R-:W0:Y:S01]  /*06e0*/  LDCU UR6, c[0x3][0x20] ;  /* 0x00c00400ff0677ac */ /* 0x000e220008000800 */
[----:B---3--:R-:W-:-:S05]  /*06f0*/  LEA R3, R3, R2, 0x18 ;  /* 0x0000000203037211 */ /* 0x008fca00078ec0ff */
[----:B------:R-:W-:-:S04]  /*0700*/  IMAD R3, R0, 0x4c, R3 ;  /* 0x0000004c00037824 */ /* 0x000fc800078e0203 */
[----:B------:R-:W-:-:S05]  /*0710*/  IMAD R8, R8, 0x4, R3 ;  /* 0x0000000408087824 */ /* 0x000fca00078e0203 */
[----:B------:R-:W4:Y:S04]  /*0720*/  LDS R0, [R8] ;  /* 0x0000000008007984 */ /* 0x000f280000000800 */
[----:B------:R-:W3:Y:S04]  /*0730*/  LDS R3, [R8+0x4] ;  /* 0x0000040008037984 */ /* 0x000ee80000000800 */
[----:B--2---:R-:W2:Y:S04]  /*0740*/  LDS R5, [R8+0x8] ;  /* 0x0000080008057984 */ /* 0x004ea80000000800 */
[----:B------:R-:W1:Y:S04]  /*0750*/  LDS R9, [R8+0x4c] ;  /* 0x00004c0008097984 */ /* 0x000e680000000800 */
[----:B------:R-:W5:Y:S04]  /*0760*/  LDS R11, [R8+0x50] ;  /* 0x00005000080b7984 */ /* 0x000f680000000800 */
[----:B------:R-:W0:Y:S04]  /*0770*/  LDS R13, [R8+0x54] ;  /* 0x00005400080d7984 */ /* 0x000e280000000800 */
[----:B------:R-:W0:Y:S04]  /*0780*/  LDS R15, [R8+0x98] ;  /* 0x00009800080f7984 */ /* 0x000e280000000800 */
[----:B------:R-:W0:Y:S04]  /*0790*/  LDS R17, [R8+0x9c] ;  /* 0x00009c0008117984 */ /* 0x000e280000000800 */
[----:B------:R-:W0:Y:S01]  /*07a0*/  LDS R19, [R8+0xa0] ;  /* 0x0000a00008137984 */ /* 0x000e220000000800 */
[----:B----4-:R-:W-:-:S04]  /*07b0*/  FFMA R0, R0, UR8, RZ ;  /* 0x0000000800007c23 */ /* 0x010fc800080000ff */
[----:B---3--:R-:W-:Y:S02]  /*07c0*/  FFMA R0, R3, UR9, R0 ;  /* 0x0000000903007c23 */ /* 0x008fe40008000000 */
[----:B------:R-:W3:Y:S02]  /*07d0*/  LDC.64 R2, c[0x0][0x388] ;  /* 0x0000e200ff027b82 */ /* 0x000ee40000000a00 */
[----:B--2---:R-:W-:-:S04]  /*07e0*/  FFMA R0, R5, UR10, R0 ;  /* 0x0000000a05007c23 */ /* 0x004fc80008000000 */
[----:B-1----:R-:W-:-:S04]  /*07f0*/  FFMA R0, R9, UR11, R0 ;  /* 0x0000000b09007c23 */ /* 0x002fc80008000000 */
[----:B-----5:R-:W-:-:S04]  /*0800*/  FFMA R0, R11, UR12, R0 ;  /* 0x0000000c0b007c23 */ /* 0x020fc80008000000 */
[----:B0-----:R-:W-:-:S04]  /*0810*/  FFMA R0, R13, UR13, R0 ;  /* 0x0000000d0d007c23 */ /* 0x001fc80008000000 */
[----:B------:R-:W-:-:S04]  /*0820*/  FFMA R0, R15, UR14, R0 ;  /* 0x0000000e0f007c23 */ /* 0x000fc80008000000 */
[----:B------:R-:W-:Y:S01]  /*0830*/  FFMA R0, R17, UR15, R0 ;  /* 0x0000000f11007c23 */ /* 0x000fe20008000000 */
[----:B---3--:R-:W-:-:S04]  /*0840*/  IMAD.WIDE R2, R7, 0x4, R2 ;  /* 0x0000000407027825 */ /* 0x008fc800078e0202 */
[----:B------:R-:W-:-:S05]  /*0850*/  FFMA R0, R19, UR6, R0 ;  /* 0x0000000613007c23 */ /* 0x000fca0008000000 */
[----:B------:R-:W-:-:S05]  /*0860*/  FMNMX R5, RZ, R0, !PT ;  /* 0x00000000ff057209 */ /* 0x000fca0007800000 */
[----:B------:R-:W-:Y:S01]  /*0870*/  STG.E desc[UR4][R2.64], R5 ;  /* 0x0000000502007986 */ /* 0x000fe2000c101904 */
[----:B------:R-:W-:Y:S05]  /*0880*/  EXIT ;  /* 0x000000000000794d */ /* 0x000fea0003800000 */
.L_x_14:
        /* <DEDUP_REMOVED lines=15> */
.L_x_16:


//--------------------- .nv.shared.reserved.0     --------------------------
	.section	.nv.shared.reserved.0,"aw",@nobits
	.weak		__nv_reservedSMEM_offset_0_alias
	.size		__nv_reservedSMEM_offset_0_alias, 0, 64
	.other		__nv_reservedSMEM_offset_0_alias,@"STO_CUDA_RESERVED_SHARED STV_DEFAULT"
__nv_reservedSMEM_offset_0_alias:
	.zero		0
	.zero		64


//--------------------- .nv.shared._Z20conv3x3_shared_16x16PKfPfii --------------------------
	.section	.nv.shared._Z20conv3x3_shared_16x16PKfPfii,"aw",@nobits
	.sectionflags	@""
	.align	4
.nv.shared._Z20conv3x3_shared_16x16PKfPfii:
	.zero		2392


//--------------------- .nv.constant0._Z23baseline_conv3x3_globalPKfPfii --------------------------
	.section	.nv.constant0._Z23baseline_conv3x3_globalPKfPfii,"a",@progbits
	.sectionflags	@""
	.align	4
.nv.constant0._Z23baseline_conv3x3_globalPKfPfii:
	.zero		920


//--------------------- .nv.constant0._Z20conv3x3_shared_16x16PKfPfii --------------------------
	.section	.nv.constant0._Z20conv3x3_shared_16x16PKfPfii,"a",@progbits
	.sectionflags	@""
	.align	4
.nv.constant0._Z20conv3x3_shared_16x16PKfPfii:
	.zero		920


//--------------------- SYMBOLS --------------------------

	.type		.nv.reservedSmem.offset0,@object
	.size		.nv.reservedSmem.offset0,0x4
	.type		.nv.reservedSmem.cap,@object
	.size		.nv.reservedSmem.cap,0x4
